//
// Generated by NVIDIA NVVM Compiler
//
// Compiler Build ID: CL-36424714
// Cuda compilation tools, release 13.0, V13.0.88
// Based on NVVM 20.0.0
//

.version 9.0
.target sm_100
.address_size 64

	// .globl	_Z7vec_addPfS_S_

.visible .entry _Z7vec_addPfS_S_(
	.param .u64 .ptr .align 1 _Z7vec_addPfS_S__param_0,
	.param .u64 .ptr .align 1 _Z7vec_addPfS_S__param_1,
	.param .u64 .ptr .align 1 _Z7vec_addPfS_S__param_2
)
{
	.reg .pred 	%p<2>;
	.reg .b32 	%r<5>;
	.reg .b32 	%f<4>;
	.reg .b64 	%rd<11>;

	ld.param.u64 	%rd1, [_Z7vec_addPfS_S__param_0];
	ld.param.u64 	%rd2, [_Z7vec_addPfS_S__param_1];
	ld.param.u64 	%rd3, [_Z7vec_addPfS_S__param_2];
	mov.u32 	%r2, %tid.x;
	mov.u32 	%r3, %ctaid.x;
	mov.u32 	%r4, %ntid.x;
	mad.lo.s32 	%r1, %r3, %r4, %r2;
	setp.gt.s32 	%p1, %r1, 99999;
	@%p1 bra 	$L__BB0_2;
	cvta.to.global.u64 	%rd4, %rd2;
	cvta.to.global.u64 	%rd5, %rd3;
	cvta.to.global.u64 	%rd6, %rd1;
	mul.wide.s32 	%rd7, %r1, 4;
	add.s64 	%rd8, %rd4, %rd7;
	ld.global.f32 	%f1, [%rd8];
	add.s64 	%rd9, %rd5, %rd7;
	ld.global.f32 	%f2, [%rd9];
	add.f32 	%f3, %f1, %f2;
	add.s64 	%rd10, %rd6, %rd7;
	st.global.f32 	[%rd10], %f3;
$L__BB0_2:
	ret;

}


// ===== COMPILED SASS (sm_100) =====

	.target	sm_100

	.elftype	@"ET_EXEC"


//--------------------- .note.nv.tkinfo           --------------------------
	.section	.note.nv.tkinfo,"",@"SHT_NOTE"
	.sectionflags	@"SHF_NOTE_NV_TKINFO"
	.tkinfo
        /*0018*/ 	.word	0x00000002
        /*0030*/ 	.string	""
        /*0030*/ 	.string	"ptxas"
        /*0030*/ 	.string	"Cuda compilation tools, release 13.0, V13.0.88"
        /*0030*/ 	.string	"Build cuda_13.0.r13.0/compiler.36424714_0"
        /*0030*/ 	.string	"-arch sm_100 -m 64 "



//--------------------- .note.nv.cuinfo           --------------------------
	.section	.note.nv.cuinfo,"",@"SHT_NOTE"
	.sectionflags	@"SHF_NOTE_NV_CUINFO"
        /*0018*/ 	.short	0x0002
        /*001a*/ 	.short	0x0064
        /*001c*/ 	.short	0x0082
	.zero		2


//--------------------- .nv.info                  --------------------------
	.section	.nv.info,"",@"SHT_CUDA_INFO"
	.align	4


	//----- nvinfo : EIATTR_REGCOUNT
	.align		4
        /*0000*/ 	.byte	0x04, 0x2f
        /*0002*/ 	.short	(.L_1 - .L_0)
	.align		4
.L_0:
        /*0004*/ 	.word	index@(_Z7vec_addPfS_S_)
        /*0008*/ 	.word	0x0000000c


	//----- nvinfo : EIATTR_FRAME_SIZE
	.align		4
.L_1:
        /*000c*/ 	.byte	0x04, 0x11
        /*000e*/ 	.short	(.L_3 - .L_2)
	.align		4
.L_2:
        /*0010*/ 	.word	index@(_Z7vec_addPfS_S_)
        /*0014*/ 	.word	0x00000000


	//----- nvinfo : EIATTR_MIN_STACK_SIZE
	.align		4
.L_3:
        /*0018*/ 	.byte	0x04, 0x12
        /*001a*/ 	.short	(.L_5 - .L_4)
	.align		4
.L_4:
        /*001c*/ 	.word	index@(_Z7vec_addPfS_S_)
        /*0020*/ 	.word	0x00000000
.L_5:


//--------------------- .nv.compat                --------------------------
	.section	.nv.compat,"",@"SHT_CUDA_COMPAT_INFO"
	.align	4
        /*0000*/ 	.byte	0x02, 0x09, 0x00, 0x00, 0x02, 0x02, 0x01, 0x00, 0x02, 0x05, 0x05, 0x00, 0x03, 0x07, 0x01, 0x01
        /*0010*/ 	.byte	0x02, 0x03, 0x00, 0x00, 0x02, 0x06, 0x01, 0x00, 0x04, 0x0b, 0x08, 0x00, 0x09, 0x00, 0x00, 0x00
        /*0020*/ 	.byte	0x00, 0x00, 0x00, 0x00


//--------------------- .nv.info._Z7vec_addPfS_S_ --------------------------
	.section	.nv.info._Z7vec_addPfS_S_,"",@"SHT_CUDA_INFO"
	.sectionflags	@""
	.align	4


	//----- nvinfo : EIATTR_CUDA_API_VERSION
	.align		4
        /*0000*/ 	.byte	0x04, 0x37
        /*0002*/ 	.short	(.L_7 - .L_6)
.L_6:
        /*0004*/ 	.word	0x00000082


	//----- nvinfo : EIATTR_KPARAM_INFO
	.align		4
.L_7:
        /*0008*/ 	.byte	0x04, 0x17
        /*000a*/ 	.short	(.L_9 - .L_8)
.L_8:
        /*000c*/ 	.word	0x00000000
        /*0010*/ 	.short	0x0002
        /*0012*/ 	.short	0x0010
        /*0014*/ 	.byte	0x00, 0xf5, 0x21, 0x00


	//----- nvinfo : EIATTR_KPARAM_INFO
	.align		4
.L_9:
        /*0018*/ 	.byte	0x04, 0x17
        /*001a*/ 	.short	(.L_11 - .L_10)
.L_10:
        /*001c*/ 	.word	0x00000000
        /*0020*/ 	.short	0x0001
        /*0022*/ 	.short	0x0008
        /*0024*/ 	.byte	0x00, 0xf5, 0x21, 0x00


	//----- nvinfo : EIATTR_KPARAM_INFO
	.align		4
.L_11:
        /*0028*/ 	.byte	0x04, 0x17
        /*002a*/ 	.short	(.L_13 - .L_12)
.L_12:
        /*002c*/ 	.word	0x00000000
        /*0030*/ 	.short	0x0000
        /*0032*/ 	.short	0x0000
        /*0034*/ 	.byte	0x00, 0xf5, 0x21, 0x00


	//----- nvinfo : EIATTR_SPARSE_MMA_MASK
	.align		4
.L_13:
        /*0038*/ 	.byte	0x03, 0x50
        /*003a*/ 	.short	0x0000


	//----- nvinfo : EIATTR_MAXREG_COUNT
	.align		4
        /*003c*/ 	.byte	0x03, 0x1b
        /*003e*/ 	.short	0x00ff


	//----- nvinfo : EIATTR_MERCURY_ISA_VERSION
	.align		4
        /*0040*/ 	.byte	0x03, 0x5f
        /*0042*/ 	.short	0x0101


	//----- nvinfo : EIATTR_VRC_CTA_INIT_COUNT
	.align		4
        /*0044*/ 	.byte	0x02, 0x4a
	.zero		1
	.zero		1


	//----- nvinfo : EIATTR_EXIT_INSTR_OFFSETS
	.align		4
        /*0048*/ 	.byte	0x04, 0x1c
        /*004a*/ 	.short	(.L_15 - .L_14)


	//   ....[0]....
.L_14:
        /*004c*/ 	.word	0x00000060


	//   ....[1]....
        /*0050*/ 	.word	0x00000120


	//----- nvinfo : EIATTR_CBANK_PARAM_SIZE
	.align		4
.L_15:
        /*0054*/ 	.byte	0x03, 0x19
        /*0056*/ 	.short	0x0018


	//----- nvinfo : EIATTR_PARAM_CBANK
	.align		4
        /*0058*/ 	.byte	0x04, 0x0a
        /*005a*/ 	.short	(.L_17 - .L_16)
	.align		4
.L_16:
        /*005c*/ 	.word	index@(.nv.constant0._Z7vec_addPfS_S_)
        /*0060*/ 	.short	0x0380
        /*0062*/ 	.short	0x0018


	//----- nvinfo : EIATTR_SW_WAR
	.align		4
.L_17:
        /*0064*/ 	.byte	0x04, 0x36
        /*0066*/ 	.short	(.L_19 - .L_18)
.L_18:
        /*0068*/ 	.word	0x00000008
.L_19:


//--------------------- .nv.callgraph             --------------------------
	.section	.nv.callgraph,"",@"SHT_CUDA_CALLGRAPH"
	.align	4
	.sectionentsize	8
	.align		4
        /*0000*/ 	.word	0x00000000
	.align		4
        /*0004*/ 	.word	0xffffffff
	.align		4
        /*0008*/ 	.word	0x00000000
	.align		4
        /*000c*/ 	.word	0xfffffffe
	.align		4
        /*0010*/ 	.word	0x00000000
	.align		4
        /*0014*/ 	.word	0xfffffffd
	.align		4
        /*0018*/ 	.word	0x00000000
	.align		4
        /*001c*/ 	.word	0xfffffffc


//--------------------- .text._Z7vec_addPfS_S_    --------------------------
	.section	.text._Z7vec_addPfS_S_,"ax",@progbits
	.align	128
        .global         _Z7vec_addPfS_S_
        .type           _Z7vec_addPfS_S_,@function
        .size           _Z7vec_addPfS_S_,(.L_x_1 - _Z7vec_addPfS_S_)
        .other          _Z7vec_addPfS_S_,@"STO_CUDA_ENTRY STV_DEFAULT"
_Z7vec_addPfS_S_:
.text._Z7vec_addPfS_S_:
[----:B------:R-:W-:Y:S01]  /*0000*/  LDC R1, c[0x0][0x37c] ;  /* 0x0000df00ff017b82 */ /* 0x000fe20000000800 */
[----:B------:R-:W0:Y:S07]  /*0010*/  S2R R9, SR_TID.X ;  /* 0x0000000000097919 */ /* 0x000e2e0000002100 */
[----:B------:R-:W0:Y:S08]  /*0020*/  S2UR UR4, SR_CTAID.X ;  /* 0x00000000000479c3 */ /* 0x000e300000002500 */
[----:B------:R-:W0:Y:S02]  /*0030*/  LDC R0, c[0x0][0x360] ;  /* 0x0000d800ff007b82 */ /* 0x000e240000000800 */
[----:B0-----:R-:W-:-:S05]  /*0040*/  IMAD R9, R0, UR4, R9 ;  /* 0x0000000400097c24 */ /* 0x001fca000f8e0209 */
[----:B------:R-:W-:-:S13]  /*0050*/  ISETP.GT.AND P0, PT, R9, 0x1869f, PT ;  /* 0x0001869f0900780c */ /* 0x000fda0003f04270 */
[----:B------:R-:W-:Y:S05]  /*0060*/  @P0 EXIT ;  /* 0x000000000000094d */ /* 0x000fea0003800000 */
[----:B------:R-:W0:Y:S01]  /*0070*/  LDC.64 R2, c[0x0][0x388] ;  /* 0x0000e200ff027b82 */ /* 0x000e220000000a00 */
[----:B------:R-:W1:Y:S07]  /*0080*/  LDCU.64 UR4, c[0x0][0x358] ;  /* 0x00006b00ff0477ac */ /* 0x000e6e0008000a00 */
[----:B------:R-:W2:Y:S08]  /*0090*/  LDC.64 R4, c[0x0][0x390] ;  /* 0x0000e400ff047b82 */ /* 0x000eb00000000a00 */
[----:B------:R-:W3:Y:S01]  /*00a0*/  LDC.64 R6, c[0x0][0x380] ;  /* 0x0000e000ff067b82 */ /* 0x000ee20000000a00 */
[----:B0-----:R-:W-:-:S06]  /*00b0*/  IMAD.WIDE R2, R9, 0x4, R2 ;  /* 0x0000000409027825 */ /* 0x001fcc00078e0202 */
[----:B-1----:R-:W4:Y:S01]  /*00c0*/  LDG.E R2, desc[UR4][R2.64] ;  /* 0x0000000402027981 */ /* 0x002f22000c1e1900 */
[----:B--2---:R-:W-:-:S06]  /*00d0*/  IMAD.WIDE R4, R9, 0x4, R4 ;  /* 0x0000000409047825 */ /* 0x004fcc00078e0204 */
[----:B------:R-:W4:Y:S01]  /*00e0*/  LDG.E R5, desc[UR4][R4.64] ;  /* 0x0000000404057981 */ /* 0x000f22000c1e1900 */
[----:B---3--:R-:W-:-:S04]  /*00f0*/  IMAD.WIDE R6, R9, 0x4, R6 ;  /* 0x0000000409067825 */ /* 0x008fc800078e0206 */
[----:B----4-:R-:W-:-:S05]  /*0100*/  FADD R9, R2, R5 ;  /* 0x0000000502097221 */ /* 0x010fca0000000000 */
[----:B------:R-:W-:Y:S01]  /*0110*/  STG.E desc[UR4][R6.64], R9 ;  /* 0x0000000906007986 */ /* 0x000fe2000c101904 */
[----:B------:R-:W-:Y:S05]  /*0120*/  EXIT ;  /* 0x000000000000794d */ /* 0x000fea0003800000 */
.L_x_0:
[----:B------:R-:W-:-:S00]  /*0130*/  BRA `(.L_x_0) ;  /* 0xfffffffc00fc7947 */ /* 0x000fc0000383ffff */
[----:B------:R-:W-:-:S00]  /*0140*/  NOP ;  /* 0x0000000000007918 */ /* 0x000fc00000000000 */
        /* <DEDUP_REMOVED lines=11> */
.L_x_1:


//--------------------- .nv.shared.reserved.0     --------------------------
	.section	.nv.shared.reserved.0,"aw",@nobits
	.weak		__nv_reservedSMEM_offset_0_alias
	.size		__nv_reservedSMEM_offset_0_alias, 0, 64
	.other		__nv_reservedSMEM_offset_0_alias,@"STO_CUDA_RESERVED_SHARED STV_DEFAULT"
__nv_reservedSMEM_offset_0_alias:
	.zero		0
	.zero		64


//--------------------- .nv.constant0._Z7vec_addPfS_S_ --------------------------
	.section	.nv.constant0._Z7vec_addPfS_S_,"a",@progbits
	.sectionflags	@""
	.align	4
.nv.constant0._Z7vec_addPfS_S_:
	.zero		920


//--------------------- SYMBOLS --------------------------

	.type		.nv.reservedSmem.offset0,@object
	.size		.nv.reservedSmem.offset0,0x4
